//
// Generated by NVIDIA NVVM Compiler
//
// Compiler Build ID: CL-36424714
// Cuda compilation tools, release 13.0, V13.0.88
// Based on NVVM 20.0.0
//

.version 9.0
.target sm_100
.address_size 64

	// .globl	_Z10naive_scanPfS_i
.extern .shared .align 16 .b8 temp[];

.visible .entry _Z10naive_scanPfS_i(
	.param .u64 .ptr .align 1 _Z10naive_scanPfS_i_param_0,
	.param .u64 .ptr .align 1 _Z10naive_scanPfS_i_param_1,
	.param .u32 _Z10naive_scanPfS_i_param_2
)
{
	.reg .pred 	%p<6>;
	.reg .b32 	%r<14>;
	.reg .b32 	%f<9>;
	.reg .b64 	%rd<9>;

	ld.param.u64 	%rd1, [_Z10naive_scanPfS_i_param_0];
	ld.param.u64 	%rd2, [_Z10naive_scanPfS_i_param_1];
	ld.param.u32 	%r5, [_Z10naive_scanPfS_i_param_2];
	mov.u32 	%r1, %tid.x;
	setp.ge.s32 	%p1, %r1, %r5;
	@%p1 bra 	$L__BB0_9;
	cvta.to.global.u64 	%rd3, %rd1;
	mul.wide.u32 	%rd4, %r1, 4;
	add.s64 	%rd5, %rd3, %rd4;
	ld.global.f32 	%f3, [%rd5];
	shl.b32 	%r6, %r1, 2;
	mov.u32 	%r7, temp;
	add.s32 	%r2, %r7, %r6;
	st.shared.f32 	[%r2], %f3;
	bar.sync 	0;
	setp.lt.u32 	%p2, %r5, 2;
	@%p2 bra 	$L__BB0_8;
	mov.b32 	%r13, 1;
$L__BB0_3:
	setp.lt.u32 	%p3, %r1, %r13;
	mov.f32 	%f8, 0f00000000;
	@%p3 bra 	$L__BB0_5;
	ld.shared.f32 	%f5, [%r2];
	sub.s32 	%r9, %r1, %r13;
	shl.b32 	%r10, %r9, 2;
	add.s32 	%r12, %r7, %r10;
	ld.shared.f32 	%f6, [%r12];
	add.f32 	%f8, %f5, %f6;
$L__BB0_5:
	setp.lt.u32 	%p4, %r1, %r13;
	bar.sync 	0;
	@%p4 bra 	$L__BB0_7;
	st.shared.f32 	[%r2], %f8;
$L__BB0_7:
	bar.sync 	0;
	shl.b32 	%r13, %r13, 1;
	setp.lt.s32 	%p5, %r13, %r5;
	@%p5 bra 	$L__BB0_3;
$L__BB0_8:
	ld.shared.f32 	%f7, [%r2];
	cvta.to.global.u64 	%rd6, %rd2;
	add.s64 	%rd8, %rd6, %rd4;
	st.global.f32 	[%rd8], %f7;
$L__BB0_9:
	ret;

}


// ===== COMPILED SASS (sm_100) =====

	.target	sm_100

	.elftype	@"ET_EXEC"


//--------------------- .note.nv.tkinfo           --------------------------
	.section	.note.nv.tkinfo,"",@"SHT_NOTE"
	.sectionflags	@"SHF_NOTE_NV_TKINFO"
	.tkinfo
        /*0018*/ 	.word	0x00000002
        /*0030*/ 	.string	""
        /*0030*/ 	.string	"ptxas"
        /*0030*/ 	.string	"Cuda compilation tools, release 13.0, V13.0.88"
        /*0030*/ 	.string	"Build cuda_13.0.r13.0/compiler.36424714_0"
        /*0030*/ 	.string	"-arch sm_100 -m 64 "



//--------------------- .note.nv.cuinfo           --------------------------
	.section	.note.nv.cuinfo,"",@"SHT_NOTE"
	.sectionflags	@"SHF_NOTE_NV_CUINFO"
        /*0018*/ 	.short	0x0002
        /*001a*/ 	.short	0x0064
        /*001c*/ 	.short	0x0082
	.zero		2


//--------------------- .nv.info                  --------------------------
	.section	.nv.info,"",@"SHT_CUDA_INFO"
	.align	4


	//----- nvinfo : EIATTR_REGCOUNT
	.align		4
        /*0000*/ 	.byte	0x04, 0x2f
        /*0002*/ 	.short	(.L_1 - .L_0)
	.align		4
.L_0:
        /*0004*/ 	.word	index@(_Z10naive_scanPfS_i)
        /*0008*/ 	.word	0x0000000a


	//----- nvinfo : EIATTR_FRAME_SIZE
	.align		4
.L_1:
        /*000c*/ 	.byte	0x04, 0x11
        /*000e*/ 	.short	(.L_3 - .L_2)
	.align		4
.L_2:
        /*0010*/ 	.word	index@(_Z10naive_scanPfS_i)
        /*0014*/ 	.word	0x00000000


	//----- nvinfo : EIATTR_MIN_STACK_SIZE
	.align		4
.L_3:
        /*0018*/ 	.byte	0x04, 0x12
        /*001a*/ 	.short	(.L_5 - .L_4)
	.align		4
.L_4:
        /*001c*/ 	.word	index@(_Z10naive_scanPfS_i)
        /*0020*/ 	.word	0x00000000
.L_5:


//--------------------- .nv.compat                --------------------------
	.section	.nv.compat,"",@"SHT_CUDA_COMPAT_INFO"
	.align	4
        /*0000*/ 	.byte	0x02, 0x09, 0x00, 0x00, 0x02, 0x02, 0x01, 0x00, 0x02, 0x05, 0x05, 0x00, 0x03, 0x07, 0x01, 0x01
        /*0010*/ 	.byte	0x02, 0x03, 0x00, 0x00, 0x02, 0x06, 0x01, 0x00, 0x04, 0x0b, 0x08, 0x00, 0x09, 0x00, 0x00, 0x00
        /*0020*/ 	.byte	0x00, 0x00, 0x00, 0x00


//--------------------- .nv.info._Z10naive_scanPfS_i --------------------------
	.section	.nv.info._Z10naive_scanPfS_i,"",@"SHT_CUDA_INFO"
	.sectionflags	@""
	.align	4


	//----- nvinfo : EIATTR_CUDA_API_VERSION
	.align		4
        /*0000*/ 	.byte	0x04, 0x37
        /*0002*/ 	.short	(.L_7 - .L_6)
.L_6:
        /*0004*/ 	.word	0x00000082


	//----- nvinfo : EIATTR_KPARAM_INFO
	.align		4
.L_7:
        /*0008*/ 	.byte	0x04, 0x17
        /*000a*/ 	.short	(.L_9 - .L_8)
.L_8:
        /*000c*/ 	.word	0x00000000
        /*0010*/ 	.short	0x0002
        /*0012*/ 	.short	0x0010
        /*0014*/ 	.byte	0x00, 0xf0, 0x11, 0x00


	//----- nvinfo : EIATTR_KPARAM_INFO
	.align		4
.L_9:
        /*0018*/ 	.byte	0x04, 0x17
        /*001a*/ 	.short	(.L_11 - .L_10)
.L_10:
        /*001c*/ 	.word	0x00000000
        /*0020*/ 	.short	0x0001
        /*0022*/ 	.short	0x0008
        /*0024*/ 	.byte	0x00, 0xf5, 0x21, 0x00


	//----- nvinfo : EIATTR_KPARAM_INFO
	.align		4
.L_11:
        /*0028*/ 	.byte	0x04, 0x17
        /*002a*/ 	.short	(.L_13 - .L_12)
.L_12:
        /*002c*/ 	.word	0x00000000
        /*0030*/ 	.short	0x0000
        /*0032*/ 	.short	0x0000
        /*0034*/ 	.byte	0x00, 0xf5, 0x21, 0x00


	//----- nvinfo : EIATTR_SPARSE_MMA_MASK
	.align		4
.L_13:
        /*0038*/ 	.byte	0x03, 0x50
        /*003a*/ 	.short	0x0000


	//----- nvinfo : EIATTR_MAXREG_COUNT
	.align		4
        /*003c*/ 	.byte	0x03, 0x1b
        /*003e*/ 	.short	0x00ff


	//----- nvinfo : EIATTR_NUM_BARRIERS
	.align		4
        /*0040*/ 	.byte	0x02, 0x4c
        /*0042*/ 	.byte	0x01
	.zero		1


	//----- nvinfo : EIATTR_MERCURY_ISA_VERSION
	.align		4
        /*0044*/ 	.byte	0x03, 0x5f
        /*0046*/ 	.short	0x0101


	//----- nvinfo : EIATTR_VRC_CTA_INIT_COUNT
	.align		4
        /*0048*/ 	.byte	0x02, 0x4a
	.zero		1
	.zero		1


	//----- nvinfo : EIATTR_EXIT_INSTR_OFFSETS
	.align		4
        /*004c*/ 	.byte	0x04, 0x1c
        /*004e*/ 	.short	(.L_15 - .L_14)


	//   ....[0]....
.L_14:
        /*0050*/ 	.word	0x00000040


	//   ....[1]....
        /*0054*/ 	.word	0x00000240


	//----- nvinfo : EIATTR_CBANK_PARAM_SIZE
	.align		4
.L_15:
        /*0058*/ 	.byte	0x03, 0x19
        /*005a*/ 	.short	0x0014


	//----- nvinfo : EIATTR_PARAM_CBANK
	.align		4
        /*005c*/ 	.byte	0x04, 0x0a
        /*005e*/ 	.short	(.L_17 - .L_16)
	.align		4
.L_16:
        /*0060*/ 	.word	index@(.nv.constant0._Z10naive_scanPfS_i)
        /*0064*/ 	.short	0x0380
        /*0066*/ 	.short	0x0014


	//----- nvinfo : EIATTR_SW_WAR
	.align		4
.L_17:
        /*0068*/ 	.byte	0x04, 0x36
        /*006a*/ 	.short	(.L_19 - .L_18)
.L_18:
        /*006c*/ 	.word	0x00000008
.L_19:


//--------------------- .nv.callgraph             --------------------------
	.section	.nv.callgraph,"",@"SHT_CUDA_CALLGRAPH"
	.align	4
	.sectionentsize	8
	.align		4
        /*0000*/ 	.word	0x00000000
	.align		4
        /*0004*/ 	.word	0xffffffff
	.align		4
        /*0008*/ 	.word	0x00000000
	.align		4
        /*000c*/ 	.word	0xfffffffe
	.align		4
        /*0010*/ 	.word	0x00000000
	.align		4
        /*0014*/ 	.word	0xfffffffd
	.align		4
        /*0018*/ 	.word	0x00000000
	.align		4
        /*001c*/ 	.word	0xfffffffc


//--------------------- .text._Z10naive_scanPfS_i --------------------------
	.section	.text._Z10naive_scanPfS_i,"ax",@progbits
	.align	128
        .global         _Z10naive_scanPfS_i
        .type           _Z10naive_scanPfS_i,@function
        .size           _Z10naive_scanPfS_i,(.L_x_3 - _Z10naive_scanPfS_i)
        .other          _Z10naive_scanPfS_i,@"STO_CUDA_ENTRY STV_DEFAULT"
_Z10naive_scanPfS_i:
.text._Z10naive_scanPfS_i:
[----:B------:R-:W-:Y:S01]  /*0000*/  LDC R1, c[0x0][0x37c] ;  /* 0x0000df00ff017b82 */ /* 0x000fe20000000800 */
[----:B------:R-:W0:Y:S01]  /*0010*/  S2R R7, SR_TID.X ;  /* 0x0000000000077919 */ /* 0x000e220000002100 */
[----:B------:R-:W0:Y:S02]  /*0020*/  LDCU UR8, c[0x0][0x390] ;  /* 0x00007200ff0877ac */ /* 0x000e240008000800 */
[----:B0-----:R-:W-:-:S13]  /*0030*/  ISETP.GE.AND P0, PT, R7, UR8, PT ;  /* 0x0000000807007c0c */ /* 0x001fda000bf06270 */
[----:B------:R-:W-:Y:S05]  /*0040*/  @P0 EXIT ;  /* 0x000000000000094d */ /* 0x000fea0003800000 */
[----:B------:R-:W0:Y:S01]  /*0050*/  LDC.64 R2, c[0x0][0x380] ;  /* 0x0000e000ff027b82 */ /* 0x000e220000000a00 */
[----:B------:R-:W1:Y:S01]  /*0060*/  LDCU.64 UR6, c[0x0][0x358] ;  /* 0x00006b00ff0677ac */ /* 0x000e620008000a00 */
[----:B0-----:R-:W-:-:S06]  /*0070*/  IMAD.WIDE.U32 R2, R7, 0x4, R2 ;  /* 0x0000000407027825 */ /* 0x001fcc00078e0002 */
[----:B-1----:R-:W2:Y:S01]  /*0080*/  LDG.E R2, desc[UR6][R2.64] ;  /* 0x0000000602027981 */ /* 0x002ea2000c1e1900 */
[----:B------:R-:W0:Y:S01]  /*0090*/  S2UR UR5, SR_CgaCtaId ;  /* 0x00000000000579c3 */ /* 0x000e220000008800 */
[----:B------:R-:W-:Y:S01]  /*00a0*/  UMOV UR4, 0x400 ;  /* 0x0000040000047882 */ /* 0x000fe20000000000 */
[----:B------:R-:W-:Y:S02]  /*00b0*/  UISETP.GE.U32.AND UP0, UPT, UR8, 0x2, UPT ;  /* 0x000000020800788c */ /* 0x000fe4000bf06070 */
[----:B0-----:R-:W-:-:S06]  /*00c0*/  ULEA UR4, UR5, UR4, 0x18 ;  /* 0x0000000405047291 */ /* 0x001fcc000f8ec0ff */
[----:B------:R-:W-:-:S05]  /*00d0*/  LEA R5, R7, UR4, 0x2 ;  /* 0x0000000407057c11 */ /* 0x000fca000f8e10ff */
[----:B--2---:R0:W-:Y:S01]  /*00e0*/  STS [R5], R2 ;  /* 0x0000000205007388 */ /* 0x0041e20000000800 */
[----:B------:R-:W-:Y:S06]  /*00f0*/  BAR.SYNC.DEFER_BLOCKING 0x0 ;  /* 0x0000000000007b1d */ /* 0x000fec0000010000 */
[----:B------:R-:W-:Y:S05]  /*0100*/  BRA.U !UP0, `(.L_x_0) ;  /* 0x00000001083c7547 */ /* 0x000fea000b800000 */
[----:B------:R-:W1:Y:S01]  /*0110*/  LDCU UR8, c[0x0][0x390] ;  /* 0x00007200ff0877ac */ /* 0x000e620008000800 */
[----:B------:R-:W-:-:S05]  /*0120*/  UMOV UR5, 0x1 ;  /* 0x0000000100057882 */ /* 0x000fca0000000000 */
.L_x_1:
[----:B------:R-:W-:-:S13]  /*0130*/  ISETP.GE.U32.AND P0, PT, R7, UR5, PT ;  /* 0x0000000507007c0c */ /* 0x000fda000bf06070 */
[----:B--2---:R-:W-:Y:S01]  /*0140*/  @P0 VIADD R0, R7, -UR5 ;  /* 0x8000000507000c36 */ /* 0x004fe20008000000 */
[----:B0-----:R-:W-:Y:S01]  /*0150*/  @P0 LDS R2, [R5] ;  /* 0x0000000005020984 */ /* 0x001fe20000000800 */
[----:B------:R-:W-:-:S03]  /*0160*/  USHF.L.U32 UR5, UR5, 0x1, URZ ;  /* 0x0000000105057899 */ /* 0x000fc600080006ff */
[----:B------:R-:W-:Y:S01]  /*0170*/  @P0 LEA R3, R0, UR4, 0x2 ;  /* 0x0000000400030c11 */ /* 0x000fe2000f8e10ff */
[----:B------:R-:W-:Y:S01]  /*0180*/  HFMA2 R0, -RZ, RZ, 0, 0 ;  /* 0x00000000ff007431 */ /* 0x000fe200000001ff */
[----:B-1----:R-:W-:-:S04]  /*0190*/  UISETP.GE.AND UP0, UPT, UR5, UR8, UPT ;  /* 0x000000080500728c */ /* 0x002fc8000bf06270 */
[----:B------:R-:W0:Y:S02]  /*01a0*/  @P0 LDS R3, [R3] ;  /* 0x0000000003030984 */ /* 0x000e240000000800 */
[----:B0-----:R-:W-:Y:S01]  /*01b0*/  @P0 FADD R0, R2, R3 ;  /* 0x0000000302000221 */ /* 0x001fe20000000000 */
[----:B------:R-:W-:Y:S06]  /*01c0*/  BAR.SYNC.DEFER_BLOCKING 0x0 ;  /* 0x0000000000007b1d */ /* 0x000fec0000010000 */
[----:B------:R2:W-:Y:S02]  /*01d0*/  @P0 STS [R5], R0 ;  /* 0x0000000005000388 */ /* 0x0005e40000000800 */
[----:B------:R-:W-:Y:S06]  /*01e0*/  BAR.SYNC.DEFER_BLOCKING 0x0 ;  /* 0x0000000000007b1d */ /* 0x000fec0000010000 */
[----:B------:R-:W-:Y:S05]  /*01f0*/  BRA.U !UP0, `(.L_x_1) ;  /* 0xfffffffd08cc7547 */ /* 0x000fea000b83ffff */
.L_x_0:
[----:B0-2---:R-:W0:Y:S01]  /*0200*/  LDS R5, [R5] ;  /* 0x0000000005057984 */ /* 0x005e220000000800 */
[----:B------:R-:W1:Y:S02]  /*0210*/  LDC.64 R2, c[0x0][0x388] ;  /* 0x0000e200ff027b82 */ /* 0x000e640000000a00 */
[----:B-1----:R-:W-:-:S05]  /*0220*/  IMAD.WIDE.U32 R2, R7, 0x4, R2 ;  /* 0x0000000407027825 */ /* 0x002fca00078e0002 */
[----:B0-----:R-:W-:Y:S01]  /*0230*/  STG.E desc[UR6][R2.64], R5 ;  /* 0x0000000502007986 */ /* 0x001fe2000c101906 */
[----:B------:R-:W-:Y:S05]  /*0240*/  EXIT ;  /* 0x000000000000794d */ /* 0x000fea0003800000 */
.L_x_2:
[----:B------:R-:W-:-:S00]  /*0250*/  BRA `(.L_x_2) ;  /* 0xfffffffc00fc7947 */ /* 0x000fc0000383ffff */
[----:B------:R-:W-:-:S00]  /*0260*/  NOP ;  /* 0x0000000000007918 */ /* 0x000fc00000000000 */
        /* <DEDUP_REMOVED lines=9> */
.L_x_3:


//--------------------- .nv.shared._Z10naive_scanPfS_i --------------------------
	.section	.nv.shared._Z10naive_scanPfS_i,"aw",@nobits
	.sectionflags	@""
	.align	16
	.zero		1024


//--------------------- .nv.shared.reserved.0     --------------------------
	.section	.nv.shared.reserved.0,"aw",@nobits
	.weak		__nv_reservedSMEM_offset_0_alias
	.size		__nv_reservedSMEM_offset_0_alias, 0, 64
	.other		__nv_reservedSMEM_offset_0_alias,@"STO_CUDA_RESERVED_SHARED STV_DEFAULT"
__nv_reservedSMEM_offset_0_alias:
	.zero		0
	.zero		64


//--------------------- .nv.constant0._Z10naive_scanPfS_i --------------------------
	.section	.nv.constant0._Z10naive_scanPfS_i,"a",@progbits
	.sectionflags	@""
	.align	4
.nv.constant0._Z10naive_scanPfS_i:
	.zero		916


//--------------------- SYMBOLS --------------------------

	.type		.nv.reservedSmem.offset0,@object
	.size		.nv.reservedSmem.offset0,0x4
	.type		.nv.reservedSmem.cap,@object
	.size		.nv.reservedSmem.cap,0x4
